//
// Generated by NVIDIA NVVM Compiler
//
// Compiler Build ID: CL-36424714
// Cuda compilation tools, release 13.0, V13.0.88
// Based on NVVM 20.0.0
//

.version 9.0
.target sm_100
.address_size 64

	// .globl	_Z17matrixMultiKernelPiS_S_i

.visible .entry _Z17matrixMultiKernelPiS_S_i(
	.param .u64 .ptr .align 1 _Z17matrixMultiKernelPiS_S_i_param_0,
	.param .u64 .ptr .align 1 _Z17matrixMultiKernelPiS_S_i_param_1,
	.param .u64 .ptr .align 1 _Z17matrixMultiKernelPiS_S_i_param_2,
	.param .u32 _Z17matrixMultiKernelPiS_S_i_param_3
)
{
	.reg .pred 	%p<12>;
	.reg .b32 	%r<95>;
	.reg .b64 	%rd<66>;

	ld.param.u64 	%rd15, [_Z17matrixMultiKernelPiS_S_i_param_0];
	ld.param.u64 	%rd16, [_Z17matrixMultiKernelPiS_S_i_param_1];
	ld.param.u64 	%rd14, [_Z17matrixMultiKernelPiS_S_i_param_2];
	ld.param.u32 	%r25, [_Z17matrixMultiKernelPiS_S_i_param_3];
	cvta.to.global.u64 	%rd1, %rd16;
	cvta.to.global.u64 	%rd2, %rd15;
	mov.u32 	%r26, %ctaid.y;
	mov.u32 	%r27, %ntid.y;
	mov.u32 	%r28, %tid.y;
	mad.lo.s32 	%r1, %r26, %r27, %r28;
	mov.u32 	%r29, %ctaid.x;
	mov.u32 	%r30, %ntid.x;
	mov.u32 	%r31, %tid.x;
	mad.lo.s32 	%r2, %r29, %r30, %r31;
	max.s32 	%r32, %r1, %r2;
	setp.ge.s32 	%p1, %r32, %r25;
	setp.lt.s32 	%p2, %r25, 1;
	or.pred  	%p3, %p1, %p2;
	@%p3 bra 	$L__BB0_12;
	cvta.to.global.u64 	%rd17, %rd14;
	mul.lo.s32 	%r3, %r25, %r1;
	add.s32 	%r34, %r3, %r2;
	mul.wide.s32 	%rd18, %r34, 4;
	add.s64 	%rd3, %rd17, %rd18;
	ld.global.u32 	%r89, [%rd3];
	and.b32  	%r5, %r25, 7;
	setp.lt.u32 	%p4, %r25, 8;
	mov.b32 	%r92, 0;
	@%p4 bra 	$L__BB0_4;
	and.b32  	%r35, %r25, 2147483640;
	neg.s32 	%r87, %r35;
	mul.wide.u32 	%rd19, %r25, 4;
	add.s64 	%rd4, %rd1, %rd19;
	mul.wide.u32 	%rd20, %r25, 8;
	add.s64 	%rd5, %rd1, %rd20;
	mul.wide.u32 	%rd21, %r25, 12;
	add.s64 	%rd6, %rd1, %rd21;
	mul.wide.u32 	%rd22, %r25, 16;
	add.s64 	%rd7, %rd1, %rd22;
	mul.wide.u32 	%rd23, %r25, 20;
	add.s64 	%rd8, %rd1, %rd23;
	mul.wide.u32 	%rd24, %r25, 24;
	add.s64 	%rd9, %rd1, %rd24;
	mul.wide.u32 	%rd25, %r25, 28;
	add.s64 	%rd10, %rd1, %rd25;
	mul.wide.u32 	%rd26, %r3, 4;
	add.s64 	%rd27, %rd26, %rd2;
	add.s64 	%rd65, %rd27, 16;
	mov.u32 	%r86, %r2;
$L__BB0_3:
	.pragma "nounroll";
	and.b32  	%r92, %r25, 2147483640;
	mul.wide.s32 	%rd28, %r86, 4;
	add.s64 	%rd29, %rd4, %rd28;
	add.s64 	%rd30, %rd5, %rd28;
	add.s64 	%rd31, %rd6, %rd28;
	add.s64 	%rd32, %rd7, %rd28;
	add.s64 	%rd33, %rd8, %rd28;
	add.s64 	%rd34, %rd9, %rd28;
	add.s64 	%rd35, %rd10, %rd28;
	add.s64 	%rd36, %rd1, %rd28;
	ld.global.u32 	%r36, [%rd65+-16];
	ld.global.u32 	%r37, [%rd36];
	mad.lo.s32 	%r38, %r37, %r36, %r89;
	st.global.u32 	[%rd3], %r38;
	ld.global.u32 	%r39, [%rd65+-12];
	ld.global.u32 	%r40, [%rd29];
	mad.lo.s32 	%r41, %r40, %r39, %r38;
	st.global.u32 	[%rd3], %r41;
	ld.global.u32 	%r42, [%rd65+-8];
	ld.global.u32 	%r43, [%rd30];
	mad.lo.s32 	%r44, %r43, %r42, %r41;
	st.global.u32 	[%rd3], %r44;
	ld.global.u32 	%r45, [%rd65+-4];
	ld.global.u32 	%r46, [%rd31];
	mad.lo.s32 	%r47, %r46, %r45, %r44;
	st.global.u32 	[%rd3], %r47;
	ld.global.u32 	%r48, [%rd65];
	ld.global.u32 	%r49, [%rd32];
	mad.lo.s32 	%r50, %r49, %r48, %r47;
	st.global.u32 	[%rd3], %r50;
	ld.global.u32 	%r51, [%rd65+4];
	ld.global.u32 	%r52, [%rd33];
	mad.lo.s32 	%r53, %r52, %r51, %r50;
	st.global.u32 	[%rd3], %r53;
	ld.global.u32 	%r54, [%rd65+8];
	ld.global.u32 	%r55, [%rd34];
	mad.lo.s32 	%r56, %r55, %r54, %r53;
	st.global.u32 	[%rd3], %r56;
	ld.global.u32 	%r57, [%rd65+12];
	ld.global.u32 	%r58, [%rd35];
	mad.lo.s32 	%r89, %r58, %r57, %r56;
	st.global.u32 	[%rd3], %r89;
	add.s32 	%r87, %r87, 8;
	shl.b32 	%r59, %r25, 3;
	add.s32 	%r86, %r86, %r59;
	add.s64 	%rd65, %rd65, 32;
	setp.ne.s32 	%p5, %r87, 0;
	@%p5 bra 	$L__BB0_3;
$L__BB0_4:
	setp.eq.s32 	%p6, %r5, 0;
	@%p6 bra 	$L__BB0_12;
	and.b32  	%r16, %r25, 3;
	setp.lt.u32 	%p7, %r5, 4;
	@%p7 bra 	$L__BB0_7;
	add.s32 	%r60, %r92, %r3;
	mul.wide.u32 	%rd37, %r60, 4;
	add.s64 	%rd38, %rd2, %rd37;
	ld.global.u32 	%r61, [%rd38];
	mad.lo.s32 	%r62, %r92, %r25, %r2;
	mul.wide.s32 	%rd39, %r62, 4;
	add.s64 	%rd40, %rd1, %rd39;
	ld.global.u32 	%r63, [%rd40];
	mad.lo.s32 	%r64, %r63, %r61, %r89;
	st.global.u32 	[%rd3], %r64;
	cvt.u64.u32 	%rd41, %r3;
	cvt.u64.u32 	%rd42, %r92;
	add.s64 	%rd43, %rd42, %rd41;
	shl.b64 	%rd44, %rd43, 2;
	add.s64 	%rd45, %rd2, %rd44;
	ld.global.u32 	%r65, [%rd45+4];
	mul.wide.u32 	%rd46, %r25, 4;
	add.s64 	%rd47, %rd40, %rd46;
	ld.global.u32 	%r66, [%rd47];
	mad.lo.s32 	%r67, %r66, %r65, %r64;
	st.global.u32 	[%rd3], %r67;
	ld.global.u32 	%r68, [%rd45+8];
	add.s64 	%rd48, %rd47, %rd46;
	ld.global.u32 	%r69, [%rd48];
	mad.lo.s32 	%r70, %r69, %r68, %r67;
	st.global.u32 	[%rd3], %r70;
	ld.global.u32 	%r71, [%rd45+12];
	add.s64 	%rd49, %rd48, %rd46;
	ld.global.u32 	%r72, [%rd49];
	mad.lo.s32 	%r89, %r72, %r71, %r70;
	st.global.u32 	[%rd3], %r89;
	add.s32 	%r92, %r92, 4;
$L__BB0_7:
	setp.eq.s32 	%p8, %r16, 0;
	@%p8 bra 	$L__BB0_12;
	setp.eq.s32 	%p9, %r16, 1;
	@%p9 bra 	$L__BB0_10;
	add.s32 	%r73, %r92, %r3;
	mul.wide.u32 	%rd50, %r73, 4;
	add.s64 	%rd51, %rd2, %rd50;
	ld.global.u32 	%r74, [%rd51];
	mad.lo.s32 	%r75, %r92, %r25, %r2;
	mul.wide.s32 	%rd52, %r75, 4;
	add.s64 	%rd53, %rd1, %rd52;
	ld.global.u32 	%r76, [%rd53];
	mad.lo.s32 	%r77, %r76, %r74, %r89;
	st.global.u32 	[%rd3], %r77;
	cvt.u64.u32 	%rd54, %r3;
	cvt.u64.u32 	%rd55, %r92;
	add.s64 	%rd56, %rd55, %rd54;
	shl.b64 	%rd57, %rd56, 2;
	add.s64 	%rd58, %rd2, %rd57;
	ld.global.u32 	%r78, [%rd58+4];
	mul.wide.u32 	%rd59, %r25, 4;
	add.s64 	%rd60, %rd53, %rd59;
	ld.global.u32 	%r79, [%rd60];
	mad.lo.s32 	%r89, %r79, %r78, %r77;
	st.global.u32 	[%rd3], %r89;
	add.s32 	%r92, %r92, 2;
$L__BB0_10:
	and.b32  	%r80, %r25, 1;
	setp.eq.b32 	%p10, %r80, 1;
	not.pred 	%p11, %p10;
	@%p11 bra 	$L__BB0_12;
	add.s32 	%r81, %r92, %r3;
	mul.wide.u32 	%rd61, %r81, 4;
	add.s64 	%rd62, %rd2, %rd61;
	ld.global.u32 	%r82, [%rd62];
	mad.lo.s32 	%r83, %r92, %r25, %r2;
	mul.wide.s32 	%rd63, %r83, 4;
	add.s64 	%rd64, %rd1, %rd63;
	ld.global.u32 	%r84, [%rd64];
	mad.lo.s32 	%r85, %r84, %r82, %r89;
	st.global.u32 	[%rd3], %r85;
$L__BB0_12:
	ret;

}


// ===== COMPILED SASS (sm_100) =====

	.target	sm_100

	.elftype	@"ET_EXEC"


//--------------------- .note.nv.tkinfo           --------------------------
	.section	.note.nv.tkinfo,"",@"SHT_NOTE"
	.sectionflags	@"SHF_NOTE_NV_TKINFO"
	.tkinfo
        /*0018*/ 	.word	0x00000002
        /*0030*/ 	.string	""
        /*0030*/ 	.string	"ptxas"
        /*0030*/ 	.string	"Cuda compilation tools, release 13.0, V13.0.88"
        /*0030*/ 	.string	"Build cuda_13.0.r13.0/compiler.36424714_0"
        /*0030*/ 	.string	"-arch sm_100 -m 64 "



//--------------------- .note.nv.cuinfo           --------------------------
	.section	.note.nv.cuinfo,"",@"SHT_NOTE"
	.sectionflags	@"SHF_NOTE_NV_CUINFO"
        /*0018*/ 	.short	0x0002
        /*001a*/ 	.short	0x0064
        /*001c*/ 	.short	0x0082
	.zero		2


//--------------------- .nv.info                  --------------------------
	.section	.nv.info,"",@"SHT_CUDA_INFO"
	.align	4


	//----- nvinfo : EIATTR_REGCOUNT
	.align		4
        /*0000*/ 	.byte	0x04, 0x2f
        /*0002*/ 	.short	(.L_1 - .L_0)
	.align		4
.L_0:
        /*0004*/ 	.word	index@(_Z17matrixMultiKernelPiS_S_i)
        /*0008*/ 	.word	0x00000018


	//----- nvinfo : EIATTR_FRAME_SIZE
	.align		4
.L_1:
        /*000c*/ 	.byte	0x04, 0x11
        /*000e*/ 	.short	(.L_3 - .L_2)
	.align		4
.L_2:
        /*0010*/ 	.word	index@(_Z17matrixMultiKernelPiS_S_i)
        /*0014*/ 	.word	0x00000000


	//----- nvinfo : EIATTR_MIN_STACK_SIZE
	.align		4
.L_3:
        /*0018*/ 	.byte	0x04, 0x12
        /*001a*/ 	.short	(.L_5 - .L_4)
	.align		4
.L_4:
        /*001c*/ 	.word	index@(_Z17matrixMultiKernelPiS_S_i)
        /*0020*/ 	.word	0x00000000
.L_5:


//--------------------- .nv.compat                --------------------------
	.section	.nv.compat,"",@"SHT_CUDA_COMPAT_INFO"
	.align	4
        /*0000*/ 	.byte	0x02, 0x09, 0x00, 0x00, 0x02, 0x02, 0x01, 0x00, 0x02, 0x05, 0x05, 0x00, 0x03, 0x07, 0x01, 0x01
        /*0010*/ 	.byte	0x02, 0x03, 0x00, 0x00, 0x02, 0x06, 0x01, 0x00, 0x04, 0x0b, 0x08, 0x00, 0x09, 0x00, 0x00, 0x00
        /*0020*/ 	.byte	0x00, 0x00, 0x00, 0x00


//--------------------- .nv.info._Z17matrixMultiKernelPiS_S_i --------------------------
	.section	.nv.info._Z17matrixMultiKernelPiS_S_i,"",@"SHT_CUDA_INFO"
	.sectionflags	@""
	.align	4


	//----- nvinfo : EIATTR_CUDA_API_VERSION
	.align		4
        /*0000*/ 	.byte	0x04, 0x37
        /*0002*/ 	.short	(.L_7 - .L_6)
.L_6:
        /*0004*/ 	.word	0x00000082


	//----- nvinfo : EIATTR_KPARAM_INFO
	.align		4
.L_7:
        /*0008*/ 	.byte	0x04, 0x17
        /*000a*/ 	.short	(.L_9 - .L_8)
.L_8:
        /*000c*/ 	.word	0x00000000
        /*0010*/ 	.short	0x0003
        /*0012*/ 	.short	0x0018
        /*0014*/ 	.byte	0x00, 0xf0, 0x11, 0x00


	//----- nvinfo : EIATTR_KPARAM_INFO
	.align		4
.L_9:
        /*0018*/ 	.byte	0x04, 0x17
        /*001a*/ 	.short	(.L_11 - .L_10)
.L_10:
        /*001c*/ 	.word	0x00000000
        /*0020*/ 	.short	0x0002
        /*0022*/ 	.short	0x0010
        /*0024*/ 	.byte	0x00, 0xf5, 0x21, 0x00


	//----- nvinfo : EIATTR_KPARAM_INFO
	.align		4
.L_11:
        /*0028*/ 	.byte	0x04, 0x17
        /*002a*/ 	.short	(.L_13 - .L_12)
.L_12:
        /*002c*/ 	.word	0x00000000
        /*0030*/ 	.short	0x0001
        /*0032*/ 	.short	0x0008
        /*0034*/ 	.byte	0x00, 0xf5, 0x21, 0x00


	//----- nvinfo : EIATTR_KPARAM_INFO
	.align		4
.L_13:
        /*0038*/ 	.byte	0x04, 0x17
        /*003a*/ 	.short	(.L_15 - .L_14)
.L_14:
        /*003c*/ 	.word	0x00000000
        /*0040*/ 	.short	0x0000
        /*0042*/ 	.short	0x0000
        /*0044*/ 	.byte	0x00, 0xf5, 0x21, 0x00


	//----- nvinfo : EIATTR_SPARSE_MMA_MASK
	.align		4
.L_15:
        /*0048*/ 	.byte	0x03, 0x50
        /*004a*/ 	.short	0x0000


	//----- nvinfo : EIATTR_MAXREG_COUNT
	.align		4
        /*004c*/ 	.byte	0x03, 0x1b
        /*004e*/ 	.short	0x00ff


	//----- nvinfo : EIATTR_MERCURY_ISA_VERSION
	.align		4
        /*0050*/ 	.byte	0x03, 0x5f
        /*0052*/ 	.short	0x0101


	//----- nvinfo : EIATTR_VRC_CTA_INIT_COUNT
	.align		4
        /*0054*/ 	.byte	0x02, 0x4a
	.zero		1
	.zero		1


	//----- nvinfo : EIATTR_EXIT_INSTR_OFFSETS
	.align		4
        /*0058*/ 	.byte	0x04, 0x1c
        /*005a*/ 	.short	(.L_17 - .L_16)


	//   ....[0]....
.L_16:
        /*005c*/ 	.word	0x000000e0


	//   ....[1]....
        /*0060*/ 	.word	0x00000650


	//   ....[2]....
        /*0064*/ 	.word	0x000008c0


	//   ....[3]....
        /*0068*/ 	.word	0x00000a80


	//   ....[4]....
        /*006c*/ 	.word	0x00000b30


	//----- nvinfo : EIATTR_CBANK_PARAM_SIZE
	.align		4
.L_17:
        /*0070*/ 	.byte	0x03, 0x19
        /*0072*/ 	.short	0x001c


	//----- nvinfo : EIATTR_PARAM_CBANK
	.align		4
        /*0074*/ 	.byte	0x04, 0x0a
        /*0076*/ 	.short	(.L_19 - .L_18)
	.align		4
.L_18:
        /*0078*/ 	.word	index@(.nv.constant0._Z17matrixMultiKernelPiS_S_i)
        /*007c*/ 	.short	0x0380
        /*007e*/ 	.short	0x001c


	//----- nvinfo : EIATTR_SW_WAR
	.align		4
.L_19:
        /*0080*/ 	.byte	0x04, 0x36
        /*0082*/ 	.short	(.L_21 - .L_20)
.L_20:
        /*0084*/ 	.word	0x00000008
.L_21:


//--------------------- .nv.callgraph             --------------------------
	.section	.nv.callgraph,"",@"SHT_CUDA_CALLGRAPH"
	.align	4
	.sectionentsize	8
	.align		4
        /*0000*/ 	.word	0x00000000
	.align		4
        /*0004*/ 	.word	0xffffffff
	.align		4
        /*0008*/ 	.word	0x00000000
	.align		4
        /*000c*/ 	.word	0xfffffffe
	.align		4
        /*0010*/ 	.word	0x00000000
	.align		4
        /*0014*/ 	.word	0xfffffffd
	.align		4
        /*0018*/ 	.word	0x00000000
	.align		4
        /*001c*/ 	.word	0xfffffffc


//--------------------- .text._Z17matrixMultiKernelPiS_S_i --------------------------
	.section	.text._Z17matrixMultiKernelPiS_S_i,"ax",@progbits
	.align	128
        .global         _Z17matrixMultiKernelPiS_S_i
        .type           _Z17matrixMultiKernelPiS_S_i,@function
        .size           _Z17matrixMultiKernelPiS_S_i,(.L_x_5 - _Z17matrixMultiKernelPiS_S_i)
        .other          _Z17matrixMultiKernelPiS_S_i,@"STO_CUDA_ENTRY STV_DEFAULT"
_Z17matrixMultiKernelPiS_S_i:
.text._Z17matrixMultiKernelPiS_S_i:
[----:B------:R-:W-:Y:S01]  /*0000*/  LDC R1, c[0x0][0x37c] ;  /* 0x0000df00ff017b82 */ /* 0x000fe20000000800 */
[----:B------:R-:W0:Y:S07]  /*0010*/  S2R R0, SR_TID.Y ;  /* 0x0000000000007919 */ /* 0x000e2e0000002200 */
[----:B------:R-:W0:Y:S01]  /*0020*/  S2UR UR4, SR_CTAID.Y ;  /* 0x00000000000479c3 */ /* 0x000e220000002600 */
[----:B------:R-:W1:Y:S01]  /*0030*/  LDCU UR18, c[0x0][0x398] ;  /* 0x00007300ff1277ac */ /* 0x000e620008000800 */
[----:B------:R-:W2:Y:S06]  /*0040*/  S2R R3, SR_TID.X ;  /* 0x0000000000037919 */ /* 0x000eac0000002100 */
[----:B------:R-:W0:Y:S08]  /*0050*/  LDC R5, c[0x0][0x364] ;  /* 0x0000d900ff057b82 */ /* 0x000e300000000800 */
[----:B------:R-:W2:Y:S01]  /*0060*/  S2UR UR5, SR_CTAID.X ;  /* 0x00000000000579c3 */ /* 0x000ea20000002500 */
[----:B-1----:R-:W-:-:S07]  /*0070*/  UISETP.GE.AND UP0, UPT, UR18, 0x1, UPT ;  /* 0x000000011200788c */ /* 0x002fce000bf06270 */
[----:B------:R-:W2:Y:S01]  /*0080*/  LDC R2, c[0x0][0x360] ;  /* 0x0000d800ff027b82 */ /* 0x000ea20000000800 */
[----:B------:R-:W-:Y:S01]  /*0090*/  PLOP3.LUT P0, PT, PT, PT, UP0, 0x80, 0x8 ;  /* 0x000000000008781c */ /* 0x000fe20003f0f008 */
[----:B0-----:R-:W-:Y:S02]  /*00a0*/  IMAD R5, R5, UR4, R0 ;  /* 0x0000000405057c24 */ /* 0x001fe4000f8e0200 */
[----:B--2---:R-:W-:-:S05]  /*00b0*/  IMAD R0, R2, UR5, R3 ;  /* 0x0000000502007c24 */ /* 0x004fca000f8e0203 */
[----:B------:R-:W-:-:S04]  /*00c0*/  VIMNMX R2, PT, PT, R5, R0, !PT ;  /* 0x0000000005027248 */ /* 0x000fc80007fe0100 */
[----:B------:R-:W-:-:S13]  /*00d0*/  ISETP.GE.OR P0, PT, R2, UR18, !P0 ;  /* 0x0000001202007c0c */ /* 0x000fda000c706670 */
[----:B------:R-:W-:Y:S05]  /*00e0*/  @P0 EXIT ;  /* 0x000000000000094d */ /* 0x000fea0003800000 */
[----:B------:R-:W0:Y:S01]  /*00f0*/  LDC.64 R2, c[0x0][0x390] ;  /* 0x0000e400ff027b82 */ /* 0x000e220000000a00 */
[----:B------:R-:W1:Y:S01]  /*0100*/  LDCU.64 UR16, c[0x0][0x358] ;  /* 0x00006b00ff1077ac */ /* 0x000e620008000a00 */
[----:B------:R-:W-:-:S05]  /*0110*/  IMAD R5, R5, UR18, RZ ;  /* 0x0000001205057c24 */ /* 0x000fca000f8e02ff */
[----:B------:R-:W-:-:S05]  /*0120*/  IADD3 R7, PT, PT, R0, R5, RZ ;  /* 0x0000000500077210 */ /* 0x000fca0007ffe0ff */
[----:B0-----:R-:W-:-:S05]  /*0130*/  IMAD.WIDE R2, R7, 0x4, R2 ;  /* 0x0000000407027825 */ /* 0x001fca00078e0202 */
[----:B-1----:R0:W5:Y:S01]  /*0140*/  LDG.E R7, desc[UR16][R2.64] ;  /* 0x0000001002077981 */ /* 0x002162000c1e1900 */
[----:B------:R-:W-:Y:S01]  /*0150*/  UISETP.GE.U32.AND UP0, UPT, UR18, 0x8, UPT ;  /* 0x000000081200788c */ /* 0x000fe2000bf06070 */
[----:B------:R-:W-:-:S08]  /*0160*/  HFMA2 R4, -RZ, RZ, 0, 0 ;  /* 0x00000000ff047431 */ /* 0x000fd000000001ff */
[----:B0-----:R-:W-:Y:S05]  /*0170*/  BRA.U !UP0, `(.L_x_0) ;  /* 0x00000005082c7547 */ /* 0x001fea000b800000 */
[----:B------:R-:W0:Y:S01]  /*0180*/  LDCU.128 UR20, c[0x0][0x380] ;  /* 0x00007000ff1477ac */ /* 0x000e220008000c00 */
[----:B------:R-:W-:Y:S01]  /*0190*/  MOV R4, R0 ;  /* 0x0000000000047202 */ /* 0x000fe20000000f00 */
[----:B------:R-:W-:-:S04]  /*01a0*/  ULOP3.LUT UR4, UR18, 0x7ffffff8, URZ, 0xc0, !UPT ;  /* 0x7ffffff812047892 */ /* 0x000fc8000f8ec0ff */
[----:B------:R-:W-:Y:S01]  /*01b0*/  UIADD3 UR4, UPT, UPT, -UR4, URZ, URZ ;  /* 0x000000ff04047290 */ /* 0x000fe2000fffe1ff */
[----:B0-----:R-:W-:Y:S01]  /*01c0*/  MOV R8, UR20 ;  /* 0x0000001400087c02 */ /* 0x001fe20008000f00 */
[----:B------:R-:W-:Y:S01]  /*01d0*/  UIMAD.WIDE.U32 UR6, UR18, 0xc, UR22 ;  /* 0x0000000c120678a5 */ /* 0x000fe2000f8e0016 */
[----:B------:R-:W-:Y:S01]  /*01e0*/  MOV R9, UR21 ;  /* 0x0000001500097c02 */ /* 0x000fe20008000f00 */
[----:B------:R-:W-:Y:S02]  /*01f0*/  UIMAD.WIDE.U32 UR8, UR18, 0x10, UR22 ;  /* 0x00000010120878a5 */ /* 0x000fe4000f8e0016 */
[----:B------:R-:W-:Y:S01]  /*0200*/  UIMAD.WIDE.U32 UR10, UR18, 0x14, UR22 ;  /* 0x00000014120a78a5 */ /* 0x000fe2000f8e0016 */
[----:B------:R-:W-:Y:S01]  /*0210*/  IMAD.WIDE.U32 R8, R5, 0x4, R8 ;  /* 0x0000000405087825 */ /* 0x000fe200078e0008 */
[----:B------:R-:W-:Y:S02]  /*0220*/  UIMAD.WIDE.U32 UR12, UR18, 0x18, UR22 ;  /* 0x00000018120c78a5 */ /* 0x000fe4000f8e0016 */
[----:B------:R-:W-:Y:S01]  /*0230*/  UIMAD.WIDE.U32 UR14, UR18, 0x1c, UR22 ;  /* 0x0000001c120e78a5 */ /* 0x000fe2000f8e0016 */
[----:B------:R-:W-:-:S04]  /*0240*/  IADD3 R6, P0, PT, R8, 0x10, RZ ;  /* 0x0000001008067810 */ /* 0x000fc80007f1e0ff */
[----:B------:R-:W-:-:S09]  /*0250*/  IADD3.X R9, PT, PT, RZ, R9, RZ, P0, !PT ;  /* 0x00000009ff097210 */ /* 0x000fd200007fe4ff */
.L_x_1:
[----:B------:R-:W-:Y:S02]  /*0260*/  MOV R11, 0x4 ;  /* 0x00000004000b7802 */ /* 0x000fe40000000f00 */
[----:B------:R-:W-:-:S03]  /*0270*/  MOV R8, R6 ;  /* 0x0000000600087202 */ /* 0x000fc60000000f00 */
[----:B------:R-:W-:Y:S02]  /*0280*/  IMAD.WIDE R10, R4, R11, UR22 ;  /* 0x00000016040a7e25 */ /* 0x000fe4000f8e020b */
[----:B------:R-:W2:Y:S04]  /*0290*/  LDG.E R6, desc[UR16][R8.64+-0x10] ;  /* 0xfffff01008067981 */ /* 0x000ea8000c1e1900 */
[----:B------:R-:W2:Y:S01]  /*02a0*/  LDG.E R10, desc[UR16][R10.64] ;  /* 0x000000100a0a7981 */ /* 0x000ea2000c1e1900 */
[----:B------:R-:W-:-:S06]  /*02b0*/  UIMAD.WIDE.U32 UR20, UR18, 0x4, UR22 ;  /* 0x00000004121478a5 */ /* 0x000fcc000f8e0016 */
[----:B------:R-:W-:Y:S02]  /*02c0*/  MOV R12, UR20 ;  /* 0x00000014000c7c02 */ /* 0x000fe40008000f00 */
[----:B------:R-:W-:Y:S01]  /*02d0*/  MOV R13, UR21 ;  /* 0x00000015000d7c02 */ /* 0x000fe20008000f00 */
[----:B--2--5:R-:W-:Y:S02]  /*02e0*/  IMAD R15, R6, R10, R7 ;  /* 0x0000000a060f7224 */ /* 0x024fe400078e0207 */
[----:B-1----:R-:W-:-:S03]  /*02f0*/  IMAD.WIDE R6, R4, 0x4, R12 ;  /* 0x0000000404067825 */ /* 0x002fc600078e020c */
[----:B------:R0:W-:Y:S04]  /*0300*/  STG.E desc[UR16][R2.64], R15 ;  /* 0x0000000f02007986 */ /* 0x0001e8000c101910 */
[----:B------:R-:W2:Y:S04]  /*0310*/  LDG.E R6, desc[UR16][R6.64] ;  /* 0x0000001006067981 */ /* 0x000ea8000c1e1900 */
[----:B------:R-:W2:Y:S01]  /*0320*/  LDG.E R14, desc[UR16][R8.64+-0xc] ;  /* 0xfffff410080e7981 */ /* 0x000ea2000c1e1900 */
[----:B------:R-:W-:-:S06]  /*0330*/  UIMAD.WIDE.U32 UR20, UR18, 0x8, UR22 ;  /* 0x00000008121478a5 */ /* 0x000fcc000f8e0016 */
[----:B------:R-:W-:Y:S02]  /*0340*/  MOV R12, UR20 ;  /* 0x00000014000c7c02 */ /* 0x000fe40008000f00 */
[----:B------:R-:W-:-:S03]  /*0350*/  MOV R13, UR21 ;  /* 0x00000015000d7c02 */ /* 0x000fc60008000f00 */
[----:B------:R-:W-:-:S04]  /*0360*/  IMAD.WIDE R10, R4, 0x4, R12 ;  /* 0x00000004040a7825 */ /* 0x000fc800078e020c */
[----:B--2---:R-:W-:-:S05]  /*0370*/  IMAD R17, R14, R6, R15 ;  /* 0x000000060e117224 */ /* 0x004fca00078e020f */
[----:B------:R1:W-:Y:S04]  /*0380*/  STG.E desc[UR16][R2.64], R17 ;  /* 0x0000001102007986 */ /* 0x0003e8000c101910 */
[----:B------:R-:W0:Y:S04]  /*0390*/  LDG.E R10, desc[UR16][R10.64] ;  /* 0x000000100a0a7981 */ /* 0x000e28000c1e1900 */
[----:B------:R-:W0:Y:S01]  /*03a0*/  LDG.E R12, desc[UR16][R8.64+-0x8] ;  /* 0xfffff810080c7981 */ /* 0x000e22000c1e1900 */
[----:B------:R-:W-:-:S05]  /*03b0*/  HFMA2 R13, -RZ, RZ, 0, 2.384185791015625e-07 ;  /* 0x00000004ff0d7431 */ /* 0x000fca00000001ff */
[----:B------:R-:W-:-:S04]  /*03c0*/  IMAD.WIDE R6, R4, R13, UR6 ;  /* 0x0000000604067e25 */ /* 0x000fc8000f8e020d */
[----:B0-----:R-:W-:-:S05]  /*03d0*/  IMAD R15, R12, R10, R17 ;  /* 0x0000000a0c0f7224 */ /* 0x001fca00078e0211 */
[----:B------:R0:W-:Y:S04]  /*03e0*/  STG.E desc[UR16][R2.64], R15 ;  /* 0x0000000f02007986 */ /* 0x0001e8000c101910 */
[----:B------:R-:W2:Y:S04]  /*03f0*/  LDG.E R6, desc[UR16][R6.64] ;  /* 0x0000001006067981 */ /* 0x000ea8000c1e1900 */
[----:B------:R-:W2:Y:S02]  /*0400*/  LDG.E R12, desc[UR16][R8.64+-0x4] ;  /* 0xfffffc10080c7981 */ /* 0x000ea4000c1e1900 */
[----:B--2---:R-:W-:-:S02]  /*0410*/  IMAD R19, R12, R6, R15 ;  /* 0x000000060c137224 */ /* 0x004fc400078e020f */
[----:B------:R-:W-:-:S03]  /*0420*/  IMAD.WIDE R12, R4, R13, UR8 ;  /* 0x00000008040c7e25 */ /* 0x000fc6000f8e020d */
[----:B------:R2:W-:Y:S04]  /*0430*/  STG.E desc[UR16][R2.64], R19 ;  /* 0x0000001302007986 */ /* 0x0005e8000c101910 */
[----:B------:R-:W1:Y:S04]  /*0440*/  LDG.E R12, desc[UR16][R12.64] ;  /* 0x000000100c0c7981 */ /* 0x000e68000c1e1900 */
[----:B------:R-:W1:Y:S01]  /*0450*/  LDG.E R10, desc[UR16][R8.64] ;  /* 0x00000010080a7981 */ /* 0x000e62000c1e1900 */
[----:B------:R-:W-:Y:S01]  /*0460*/  MOV R11, 0x4 ;  /* 0x00000004000b7802 */ /* 0x000fe20000000f00 */
[----:B-1----:R-:W-:-:S04]  /*0470*/  IMAD R17, R10, R12, R19 ;  /* 0x0000000c0a117224 */ /* 0x002fc800078e0213 */
[----:B------:R-:W-:Y:S01]  /*0480*/  IMAD.WIDE R10, R4, R11, UR10 ;  /* 0x0000000a040a7e25 */ /* 0x000fe2000f8e020b */
[----:B------:R1:W-:Y:S05]  /*0490*/  STG.E desc[UR16][R2.64], R17 ;  /* 0x0000001102007986 */ /* 0x0003ea000c101910 */
[----:B------:R-:W3:Y:S04]  /*04a0*/  LDG.E R10, desc[UR16][R10.64] ;  /* 0x000000100a0a7981 */ /* 0x000ee8000c1e1900 */
[----:B------:R-:W3:Y:S01]  /*04b0*/  LDG.E R6, desc[UR16][R8.64+0x4] ;  /* 0x0000041008067981 */ /* 0x000ee2000c1e1900 */
[----:B0-----:R-:W-:-:S04]  /*04c0*/  IMAD.MOV.U32 R15, RZ, RZ, 0x4 ;  /* 0x00000004ff0f7424 */ /* 0x001fc800078e00ff */
[----:B------:R-:W-:-:S04]  /*04d0*/  IMAD.WIDE R14, R4, R15, UR12 ;  /* 0x0000000c040e7e25 */ /* 0x000fc8000f8e020f */
[----:B---3--:R-:W-:-:S05]  /*04e0*/  IMAD R21, R6, R10, R17 ;  /* 0x0000000a06157224 */ /* 0x008fca00078e0211 */
[----:B------:R1:W-:Y:S04]  /*04f0*/  STG.E desc[UR16][R2.64], R21 ;  /* 0x0000001502007986 */ /* 0x0003e8000c101910 */
[----:B------:R-:W2:Y:S04]  /*0500*/  LDG.E R14, desc[UR16][R14.64] ;  /* 0x000000100e0e7981 */ /* 0x000ea8000c1e1900 */
[----:B------:R-:W2:Y:S01]  /*0510*/  LDG.E R6, desc[UR16][R8.64+0x8] ;  /* 0x0000081008067981 */ /* 0x000ea2000c1e1900 */
[----:B------:R-:W-:-:S05]  /*0520*/  HFMA2 R13, -RZ, RZ, 0, 2.384185791015625e-07 ;  /* 0x00000004ff0d7431 */ /* 0x000fca00000001ff */
[----:B------:R-:W-:-:S04]  /*0530*/  IMAD.WIDE R12, R4, R13, UR14 ;  /* 0x0000000e040c7e25 */ /* 0x000fc8000f8e020d */
[----:B--2---:R-:W-:-:S05]  /*0540*/  IMAD R19, R6, R14, R21 ;  /* 0x0000000e06137224 */ /* 0x004fca00078e0215 */
[----:B------:R1:W-:Y:S04]  /*0550*/  STG.E desc[UR16][R2.64], R19 ;  /* 0x0000001302007986 */ /* 0x0003e8000c101910 */
[----:B------:R-:W2:Y:S04]  /*0560*/  LDG.E R12, desc[UR16][R12.64] ;  /* 0x000000100c0c7981 */ /* 0x000ea8000c1e1900 */
[----:B------:R-:W2:Y:S01]  /*0570*/  LDG.E R6, desc[UR16][R8.64+0xc] ;  /* 0x00000c1008067981 */ /* 0x000ea2000c1e1900 */
[----:B------:R-:W-:Y:S01]  /*0580*/  UIADD3 UR4, UPT, UPT, UR4, 0x8, URZ ;  /* 0x0000000804047890 */ /* 0x000fe2000fffe0ff */
[----:B------:R-:W-:-:S03]  /*0590*/  MOV R11, UR18 ;  /* 0x00000012000b7c02 */ /* 0x000fc60008000f00 */
[----:B------:R-:W-:Y:S01]  /*05a0*/  UISETP.NE.AND UP0, UPT, UR4, URZ, UPT ;  /* 0x000000ff0400728c */ /* 0x000fe2000bf05270 */
[----:B------:R-:W-:Y:S01]  /*05b0*/  LEA R4, R11, R4, 0x3 ;  /* 0x000000040b047211 */ /* 0x000fe200078e18ff */
[----:B--2---:R-:W-:Y:S01]  /*05c0*/  IMAD R7, R6, R12, R19 ;  /* 0x0000000c06077224 */ /* 0x004fe200078e0213 */
[----:B------:R-:W-:-:S04]  /*05d0*/  IADD3 R6, P0, PT, R8, 0x20, RZ ;  /* 0x0000002008067810 */ /* 0x000fc80007f1e0ff */
[----:B------:R1:W-:Y:S01]  /*05e0*/  STG.E desc[UR16][R2.64], R7 ;  /* 0x0000000702007986 */ /* 0x0003e2000c101910 */
[----:B------:R-:W-:Y:S01]  /*05f0*/  IADD3.X R9, PT, PT, RZ, R9, RZ, P0, !PT ;  /* 0x00000009ff097210 */ /* 0x000fe200007fe4ff */
[----:B------:R-:W-:Y:S07]  /*0600*/  BRA.U UP0, `(.L_x_1) ;  /* 0xfffffffd00147547 */ /* 0x000fee000b83ffff */
[----:B------:R-:W-:-:S06]  /*0610*/  ULOP3.LUT UR4, UR18, 0x7ffffff8, URZ, 0xc0, !UPT ;  /* 0x7ffffff812047892 */ /* 0x000fcc000f8ec0ff */
[----:B------:R-:W-:-:S07]  /*0620*/  MOV R4, UR4 ;  /* 0x0000000400047c02 */ /* 0x000fce0008000f00 */
.L_x_0:
[----:B------:R-:W-:-:S06]  /*0630*/  ULOP3.LUT UR4, UR18, 0x7, URZ, 0xc0, !UPT ;  /* 0x0000000712047892 */ /* 0x000fcc000f8ec0ff */
[----:B------:R-:W-:-:S13]  /*0640*/  ISETP.NE.AND P0, PT, RZ, UR4, PT ;  /* 0x00000004ff007c0c */ /* 0x000fda000bf05270 */
[----:B------:R-:W-:Y:S05]  /*0650*/  @!P0 EXIT ;  /* 0x000000000000894d */ /* 0x000fea0003800000 */
[----:B------:R-:W-:Y:S02]  /*0660*/  UISETP.GE.U32.AND UP0, UPT, UR4, 0x4, UPT ;  /* 0x000000040400788c */ /* 0x000fe4000bf06070 */
[----:B------:R-:W-:-:S07]  /*0670*/  ULOP3.LUT UR4, UR18, 0x3, URZ, 0xc0, !UPT ;  /* 0x0000000312047892 */ /* 0x000fce000f8ec0ff */
[----:B------:R-:W-:Y:S05]  /*0680*/  BRA.U !UP0, `(.L_x_2) ;  /* 0x0000000108887547 */ /* 0x000fea000b800000 */
[----:B------:R-:W0:Y:S01]  /*0690*/  LDC.64 R10, c[0x0][0x380] ;  /* 0x0000e000ff0a7b82 */ /* 0x000e220000000a00 */
[----:B------:R-:W-:Y:S01]  /*06a0*/  IADD3 R9, PT, PT, R5, R4, RZ ;  /* 0x0000000405097210 */ /* 0x000fe20007ffe0ff */
[----:B------:R-:W-:Y:S01]  /*06b0*/  IMAD R15, R4, UR18, R0 ;  /* 0x00000012040f7c24 */ /* 0x000fe2000f8e0200 */
[----:B------:R-:W2:Y:S05]  /*06c0*/  LDCU.64 UR6, c[0x0][0x380] ;  /* 0x00007000ff0677ac */ /* 0x000eaa0008000a00 */
[----:B------:R-:W3:Y:S01]  /*06d0*/  LDC.64 R12, c[0x0][0x388] ;  /* 0x0000e200ff0c7b82 */ /* 0x000ee20000000a00 */
[----:B0-----:R-:W-:-:S06]  /*06e0*/  IMAD.WIDE.U32 R10, R9, 0x4, R10 ;  /* 0x00000004090a7825 */ /* 0x001fcc00078e000a */
[----:B------:R-:W4:Y:S01]  /*06f0*/  LDG.E R10, desc[UR16][R10.64] ;  /* 0x000000100a0a7981 */ /* 0x000f22000c1e1900 */
[----:B---3--:R-:W-:-:S05]  /*0700*/  IMAD.WIDE R12, R15, 0x4, R12 ;  /* 0x000000040f0c7825 */ /* 0x008fca00078e020c */
[----:B------:R-:W4:Y:S01]  /*0710*/  LDG.E R6, desc[UR16][R12.64] ;  /* 0x000000100c067981 */ /* 0x000f22000c1e1900 */
[----:B------:R-:W-:Y:S01]  /*0720*/  IADD3 R9, P0, PT, R5, R4, RZ ;  /* 0x0000000405097210 */ /* 0x000fe20007f1e0ff */
[----:B-1----:R-:W-:-:S03]  /*0730*/  IMAD.U32 R17, RZ, RZ, UR18 ;  /* 0x00000012ff117e24 */ /* 0x002fc6000f8e00ff */
[----:B------:R-:W-:Y:S02]  /*0740*/  IADD3.X R14, PT, PT, RZ, RZ, RZ, P0, !PT ;  /* 0x000000ffff0e7210 */ /* 0x000fe400007fe4ff */
[----:B--2---:R-:W-:-:S04]  /*0750*/  LEA R8, P0, R9, UR6, 0x2 ;  /* 0x0000000609087c11 */ /* 0x004fc8000f8010ff */
[----:B------:R-:W-:Y:S01]  /*0760*/  LEA.HI.X R9, R9, UR7, R14, 0x2, P0 ;  /* 0x0000000709097c11 */ /* 0x000fe200080f140e */
[----:B----45:R-:W-:Y:S02]  /*0770*/  IMAD R15, R10, R6, R7 ;  /* 0x000000060a0f7224 */ /* 0x030fe400078e0207 */
[----:B------:R-:W-:-:S03]  /*0780*/  IMAD.WIDE.U32 R6, R17, 0x4, R12 ;  /* 0x0000000411067825 */ /* 0x000fc600078e000c */
[----:B------:R0:W-:Y:S04]  /*0790*/  STG.E desc[UR16][R2.64], R15 ;  /* 0x0000000f02007986 */ /* 0x0001e8000c101910 */
[----:B------:R-:W2:Y:S04]  /*07a0*/  LDG.E R11, desc[UR16][R6.64] ;  /* 0x00000010060b7981 */ /* 0x000ea8000c1e1900 */
[----:B------:R-:W2:Y:S01]  /*07b0*/  LDG.E R10, desc[UR16][R8.64+0x4] ;  /* 0x00000410080a7981 */ /* 0x000ea2000c1e1900 */
[----:B------:R-:W-:Y:S01]  /*07c0*/  MOV R13, UR18 ;  /* 0x00000012000d7c02 */ /* 0x000fe20008000f00 */
[----:B--2---:R-:W-:-:S04]  /*07d0*/  IMAD R17, R10, R11, R15 ;  /* 0x0000000b0a117224 */ /* 0x004fc800078e020f */
[----:B------:R-:W-:Y:S01]  /*07e0*/  IMAD.WIDE.U32 R10, R13, 0x4, R6 ;  /* 0x000000040d0a7825 */ /* 0x000fe200078e0006 */
        /* <DEDUP_REMOVED lines=9> */
[----:B------:R-:W-:Y:S01]  /*0880*/  IADD3 R4, PT, PT, R4, 0x4, RZ ;  /* 0x0000000404047810 */ /* 0x000fe20007ffe0ff */
[----:B--2---:R-:W-:-:S05]  /*0890*/  IMAD R7, R6, R12, R19 ;  /* 0x0000000c06077224 */ /* 0x004fca00078e0213 */
[----:B------:R0:W-:Y:S02]  /*08a0*/  STG.E desc[UR16][R2.64], R7 ;  /* 0x0000000702007986 */ /* 0x0001e4000c101910 */
.L_x_2:
[----:B------:R-:W-:-:S13]  /*08b0*/  ISETP.NE.AND P0, PT, RZ, UR4, PT ;  /* 0x00000004ff007c0c */ /* 0x000fda000bf05270 */
[----:B------:R-:W-:Y:S05]  /*08c0*/  @!P0 EXIT ;  /* 0x000000000000894d */ /* 0x000fea0003800000 */
[----:B------:R-:W-:-:S09]  /*08d0*/  UISETP.NE.AND UP0, UPT, UR4, 0x1, UPT ;  /* 0x000000010400788c */ /* 0x000fd2000bf05270 */
[----:B------:R-:W-:Y:S05]  /*08e0*/  BRA.U !UP0, `(.L_x_3) ;  /* 0x0000000108587547 */ /* 0x000fea000b800000 */
[----:B------:R-:W2:Y:S01]  /*08f0*/  LDC.64 R8, c[0x0][0x380] ;  /* 0x0000e000ff087b82 */ /* 0x000ea20000000a00 */
[----:B------:R-:W-:Y:S01]  /*0900*/  IADD3 R11, PT, PT, R5, R4, RZ ;  /* 0x00000004050b7210 */ /* 0x000fe20007ffe0ff */
[----:B0-----:R-:W-:Y:S01]  /*0910*/  IMAD R15, R4, UR18, R0 ;  /* 0x00000012040f7c24 */ /* 0x001fe2000f8e0200 */
[----:B------:R-:W0:Y:S05]  /*0920*/  LDCU.64 UR4, c[0x0][0x380] ;  /* 0x00007000ff0477ac */ /* 0x000e2a0008000a00 */
[----:B------:R-:W3:Y:S01]  /*0930*/  LDC.64 R12, c[0x0][0x388] ;  /* 0x0000e200ff0c7b82 */ /* 0x000ee20000000a00 */
[----:B--2---:R-:W-:-:S06]  /*0940*/  IMAD.WIDE.U32 R10, R11, 0x4, R8 ;  /* 0x000000040b0a7825 */ /* 0x004fcc00078e0008 */
[----:B------:R-:W1:Y:S01]  /*0950*/  LDG.E R10, desc[UR16][R10.64] ;  /* 0x000000100a0a7981 */ /* 0x000e62000c1e1900 */
[----:B---3--:R-:W-:-:S05]  /*0960*/  IMAD.WIDE R12, R15, 0x4, R12 ;  /* 0x000000040f0c7825 */ /* 0x008fca00078e020c */
[----:B------:R-:W1:Y:S01]  /*0970*/  LDG.E R6, desc[UR16][R12.64] ;  /* 0x000000100c067981 */ /* 0x000e62000c1e1900 */
[----:B------:R-:W-:Y:S02]  /*0980*/  IADD3 R9, P0, PT, R5, R4, RZ ;  /* 0x0000000405097210 */ /* 0x000fe40007f1e0ff */
[----:B------:R-:W-:Y:S02]  /*0990*/  MOV R15, UR18 ;  /* 0x00000012000f7c02 */ /* 0x000fe40008000f00 */
[----:B------:R-:W-:Y:S02]  /*09a0*/  IADD3.X R14, PT, PT, RZ, RZ, RZ, P0, !PT ;  /* 0x000000ffff0e7210 */ /* 0x000fe400007fe4ff */
[----:B0-----:R-:W-:-:S04]  /*09b0*/  LEA R8, P0, R9, UR4, 0x2 ;  /* 0x0000000409087c11 */ /* 0x001fc8000f8010ff */
[----:B------:R-:W-:Y:S01]  /*09c0*/  LEA.HI.X R9, R9, UR5, R14, 0x2, P0 ;  /* 0x0000000509097c11 */ /* 0x000fe200080f140e */
[----:B------:R-:W-:-:S04]  /*09d0*/  IMAD.WIDE.U32 R14, R15, 0x4, R12 ;  /* 0x000000040f0e7825 */ /* 0x000fc800078e000c */
[----:B-1---5:R-:W-:-:S05]  /*09e0*/  IMAD R17, R10, R6, R7 ;  /* 0x000000060a117224 */ /* 0x022fca00078e0207 */
[----:B------:R2:W-:Y:S04]  /*09f0*/  STG.E desc[UR16][R2.64], R17 ;  /* 0x0000001102007986 */ /* 0x0005e8000c101910 */
[----:B------:R-:W3:Y:S04]  /*0a00*/  LDG.E R14, desc[UR16][R14.64] ;  /* 0x000000100e0e7981 */ /* 0x000ee8000c1e1900 */
[----:B------:R-:W3:Y:S01]  /*0a10*/  LDG.E R8, desc[UR16][R8.64+0x4] ;  /* 0x0000041008087981 */ /* 0x000ee2000c1e1900 */
[----:B------:R-:W-:Y:S01]  /*0a20*/  IADD3 R4, PT, PT, R4, 0x2, RZ ;  /* 0x0000000204047810 */ /* 0x000fe20007ffe0ff */
[----:B---3--:R-:W-:-:S05]  /*0a30*/  IMAD R7, R8, R14, R17 ;  /* 0x0000000e08077224 */ /* 0x008fca00078e0211 */
[----:B------:R2:W-:Y:S02]  /*0a40*/  STG.E desc[UR16][R2.64], R7 ;  /* 0x0000000702007986 */ /* 0x0005e4000c101910 */
.L_x_3:
[----:B------:R-:W-:-:S04]  /*0a50*/  ULOP3.LUT UR4, UR18, 0x1, URZ, 0xc0, !UPT ;  /* 0x0000000112047892 */ /* 0x000fc8000f8ec0ff */
[----:B------:R-:W-:-:S06]  /*0a60*/  UISETP.NE.U32.AND UP0, UPT, UR4, 0x1, UPT ;  /* 0x000000010400788c */ /* 0x000fcc000bf05070 */
[----:B------:R-:W-:-:S13]  /*0a70*/  PLOP3.LUT P0, PT, PT, PT, UP0, 0x80, 0x8 ;  /* 0x000000000008781c */ /* 0x000fda0003f0f008 */
[----:B------:R-:W-:Y:S05]  /*0a80*/  @P0 EXIT ;  /* 0x000000000000094d */ /* 0x000fea0003800000 */
[----:B------:R-:W3:Y:S01]  /*0a90*/  LDC.64 R8, c[0x0][0x380] ;  /* 0x0000e000ff087b82 */ /* 0x000ee20000000a00 */
[----:B------:R-:W-:Y:S01]  /*0aa0*/  IADD3 R5, PT, PT, R5, R4, RZ ;  /* 0x0000000405057210 */ /* 0x000fe20007ffe0ff */
[----:B------:R-:W-:-:S06]  /*0ab0*/  IMAD R13, R4, UR18, R0 ;  /* 0x00000012040d7c24 */ /* 0x000fcc000f8e0200 */
[----:B------:R-:W4:Y:S01]  /*0ac0*/  LDC.64 R10, c[0x0][0x388] ;  /* 0x0000e200ff0a7b82 */ /* 0x000f220000000a00 */
[----:B---3--:R-:W-:-:S06]  /*0ad0*/  IMAD.WIDE.U32 R4, R5, 0x4, R8 ;  /* 0x0000000405047825 */ /* 0x008fcc00078e0008 */
[----:B------:R-:W0:Y:S01]  /*0ae0*/  LDG.E R4, desc[UR16][R4.64] ;  /* 0x0000001004047981 */ /* 0x000e22000c1e1900 */
[----:B----4-:R-:W-:-:S06]  /*0af0*/  IMAD.WIDE R8, R13, 0x4, R10 ;  /* 0x000000040d087825 */ /* 0x010fcc00078e020a */
[----:B------:R-:W0:Y:S02]  /*0b00*/  LDG.E R8, desc[UR16][R8.64] ;  /* 0x0000001008087981 */ /* 0x000e24000c1e1900 */
[----:B012--5:R-:W-:-:S05]  /*0b10*/  IMAD R7, R4, R8, R7 ;  /* 0x0000000804077224 */ /* 0x027fca00078e0207 */
[----:B------:R-:W-:Y:S01]  /*0b20*/  STG.E desc[UR16][R2.64], R7 ;  /* 0x0000000702007986 */ /* 0x000fe2000c101910 */
[----:B------:R-:W-:Y:S05]  /*0b30*/  EXIT ;  /* 0x000000000000794d */ /* 0x000fea0003800000 */
.L_x_4:
[----:B------:R-:W-:-:S00]  /*0b40*/  BRA `(.L_x_4) ;  /* 0xfffffffc00fc7947 */ /* 0x000fc0000383ffff */
[----:B------:R-:W-:-:S00]  /*0b50*/  NOP ;  /* 0x0000000000007918 */ /* 0x000fc00000000000 */
        /* <DEDUP_REMOVED lines=10> */
.L_x_5:


//--------------------- .nv.shared.reserved.0     --------------------------
	.section	.nv.shared.reserved.0,"aw",@nobits
	.weak		__nv_reservedSMEM_offset_0_alias
	.size		__nv_reservedSMEM_offset_0_alias, 0, 64
	.other		__nv_reservedSMEM_offset_0_alias,@"STO_CUDA_RESERVED_SHARED STV_DEFAULT"
__nv_reservedSMEM_offset_0_alias:
	.zero		0
	.zero		64


//--------------------- .nv.constant0._Z17matrixMultiKernelPiS_S_i --------------------------
	.section	.nv.constant0._Z17matrixMultiKernelPiS_S_i,"a",@progbits
	.sectionflags	@""
	.align	4
.nv.constant0._Z17matrixMultiKernelPiS_S_i:
	.zero		924


//--------------------- SYMBOLS --------------------------

	.type		.nv.reservedSmem.offset0,@object
	.size		.nv.reservedSmem.offset0,0x4
